//
// Generated by NVIDIA NVVM Compiler
//
// Compiler Build ID: CL-36424714
// Cuda compilation tools, release 13.0, V13.0.88
// Based on NVVM 20.0.0
//

.version 9.0
.target sm_100
.address_size 64

	// .globl	_Z6negatePi

.visible .entry _Z6negatePi(
	.param .u64 .ptr .align 1 _Z6negatePi_param_0
)
{
	.reg .b32 	%r<4>;
	.reg .b64 	%rd<5>;
	.reg .b64 	%fd<3>;

	ld.param.u64 	%rd1, [_Z6negatePi_param_0];
	cvta.to.global.u64 	%rd2, %rd1;
	mov.u32 	%r1, %tid.x;
	mul.wide.u32 	%rd3, %r1, 4;
	add.s64 	%rd4, %rd2, %rd3;
	ld.global.u32 	%r2, [%rd4];
	cvt.rn.f64.s32 	%fd1, %r2;
	neg.f64 	%fd2, %fd1;
	cvt.rzi.s32.f64 	%r3, %fd2;
	st.global.u32 	[%rd4], %r3;
	ret;

}
	// .globl	_Z17negate_multiblockPi
.visible .entry _Z17negate_multiblockPi(
	.param .u64 .ptr .align 1 _Z17negate_multiblockPi_param_0
)
{
	.reg .b32 	%r<7>;
	.reg .b64 	%rd<5>;

	ld.param.u64 	%rd1, [_Z17negate_multiblockPi_param_0];
	cvta.to.global.u64 	%rd2, %rd1;
	mov.u32 	%r1, %ctaid.x;
	mov.u32 	%r2, %tid.x;
	mov.u32 	%r3, %ntid.x;
	mad.lo.s32 	%r4, %r1, %r3, %r2;
	mul.wide.s32 	%rd3, %r4, 4;
	add.s64 	%rd4, %rd2, %rd3;
	ld.global.u32 	%r5, [%rd4];
	neg.s32 	%r6, %r5;
	st.global.u32 	[%rd4], %r6;
	ret;

}


// ===== COMPILED SASS (sm_100) =====

	.target	sm_100

	.elftype	@"ET_EXEC"


//--------------------- .note.nv.tkinfo           --------------------------
	.section	.note.nv.tkinfo,"",@"SHT_NOTE"
	.sectionflags	@"SHF_NOTE_NV_TKINFO"
	.tkinfo
        /*0018*/ 	.word	0x00000002
        /*0030*/ 	.string	""
        /*0030*/ 	.string	"ptxas"
        /*0030*/ 	.string	"Cuda compilation tools, release 13.0, V13.0.88"
        /*0030*/ 	.string	"Build cuda_13.0.r13.0/compiler.36424714_0"
        /*0030*/ 	.string	"-arch sm_100 -m 64 "



//--------------------- .note.nv.cuinfo           --------------------------
	.section	.note.nv.cuinfo,"",@"SHT_NOTE"
	.sectionflags	@"SHF_NOTE_NV_CUINFO"
        /*0018*/ 	.short	0x0002
        /*001a*/ 	.short	0x0064
        /*001c*/ 	.short	0x0082
	.zero		2


//--------------------- .nv.info                  --------------------------
	.section	.nv.info,"",@"SHT_CUDA_INFO"
	.align	4


	//----- nvinfo : EIATTR_REGCOUNT
	.align		4
        /*0000*/ 	.byte	0x04, 0x2f
        /*0002*/ 	.short	(.L_1 - .L_0)
	.align		4
.L_0:
        /*0004*/ 	.word	index@(_Z6negatePi)
        /*0008*/ 	.word	0x00000008


	//----- nvinfo : EIATTR_FRAME_SIZE
	.align		4
.L_1:
        /*000c*/ 	.byte	0x04, 0x11
        /*000e*/ 	.short	(.L_3 - .L_2)
	.align		4
.L_2:
        /*0010*/ 	.word	index@(_Z6negatePi)
        /*0014*/ 	.word	0x00000000


	//----- nvinfo : EIATTR_REGCOUNT
	.align		4
.L_3:
        /*0018*/ 	.byte	0x04, 0x2f
        /*001a*/ 	.short	(.L_5 - .L_4)
	.align		4
.L_4:
        /*001c*/ 	.word	index@(_Z17negate_multiblockPi)
        /*0020*/ 	.word	0x00000008


	//----- nvinfo : EIATTR_FRAME_SIZE
	.align		4
.L_5:
        /*0024*/ 	.byte	0x04, 0x11
        /*0026*/ 	.short	(.L_7 - .L_6)
	.align		4
.L_6:
        /*0028*/ 	.word	index@(_Z17negate_multiblockPi)
        /*002c*/ 	.word	0x00000000


	//----- nvinfo : EIATTR_MIN_STACK_SIZE
	.align		4
.L_7:
        /*0030*/ 	.byte	0x04, 0x12
        /*0032*/ 	.short	(.L_9 - .L_8)
	.align		4
.L_8:
        /*0034*/ 	.word	index@(_Z17negate_multiblockPi)
        /*0038*/ 	.word	0x00000000


	//----- nvinfo : EIATTR_MIN_STACK_SIZE
	.align		4
.L_9:
        /*003c*/ 	.byte	0x04, 0x12
        /*003e*/ 	.short	(.L_11 - .L_10)
	.align		4
.L_10:
        /*0040*/ 	.word	index@(_Z6negatePi)
        /*0044*/ 	.word	0x00000000
.L_11:


//--------------------- .nv.compat                --------------------------
	.section	.nv.compat,"",@"SHT_CUDA_COMPAT_INFO"
	.align	4
        /*0000*/ 	.byte	0x02, 0x09, 0x00, 0x00, 0x02, 0x02, 0x01, 0x00, 0x02, 0x05, 0x05, 0x00, 0x03, 0x07, 0x01, 0x01
        /*0010*/ 	.byte	0x02, 0x03, 0x00, 0x00, 0x02, 0x06, 0x01, 0x00, 0x04, 0x0b, 0x08, 0x00, 0x09, 0x00, 0x00, 0x00
        /*0020*/ 	.byte	0x00, 0x00, 0x00, 0x00


//--------------------- .nv.info._Z17negate_multiblockPi --------------------------
	.section	.nv.info._Z17negate_multiblockPi,"",@"SHT_CUDA_INFO"
	.sectionflags	@""
	.align	4


	//----- nvinfo : EIATTR_CUDA_API_VERSION
	.align		4
        /*0000*/ 	.byte	0x04, 0x37
        /*0002*/ 	.short	(.L_13 - .L_12)
.L_12:
        /*0004*/ 	.word	0x00000082


	//----- nvinfo : EIATTR_KPARAM_INFO
	.align		4
.L_13:
        /*0008*/ 	.byte	0x04, 0x17
        /*000a*/ 	.short	(.L_15 - .L_14)
.L_14:
        /*000c*/ 	.word	0x00000000
        /*0010*/ 	.short	0x0000
        /*0012*/ 	.short	0x0000
        /*0014*/ 	.byte	0x00, 0xf5, 0x21, 0x00


	//----- nvinfo : EIATTR_SPARSE_MMA_MASK
	.align		4
.L_15:
        /*0018*/ 	.byte	0x03, 0x50
        /*001a*/ 	.short	0x0000


	//----- nvinfo : EIATTR_MAXREG_COUNT
	.align		4
        /*001c*/ 	.byte	0x03, 0x1b
        /*001e*/ 	.short	0x00ff


	//----- nvinfo : EIATTR_MERCURY_ISA_VERSION
	.align		4
        /*0020*/ 	.byte	0x03, 0x5f
        /*0022*/ 	.short	0x0101


	//----- nvinfo : EIATTR_VRC_CTA_INIT_COUNT
	.align		4
        /*0024*/ 	.byte	0x02, 0x4a
	.zero		1
	.zero		1


	//----- nvinfo : EIATTR_EXIT_INSTR_OFFSETS
	.align		4
        /*0028*/ 	.byte	0x04, 0x1c
        /*002a*/ 	.short	(.L_17 - .L_16)


	//   ....[0]....
.L_16:
        /*002c*/ 	.word	0x000000b0


	//----- nvinfo : EIATTR_CBANK_PARAM_SIZE
	.align		4
.L_17:
        /*0030*/ 	.byte	0x03, 0x19
        /*0032*/ 	.short	0x0008


	//----- nvinfo : EIATTR_PARAM_CBANK
	.align		4
        /*0034*/ 	.byte	0x04, 0x0a
        /*0036*/ 	.short	(.L_19 - .L_18)
	.align		4
.L_18:
        /*0038*/ 	.word	index@(.nv.constant0._Z17negate_multiblockPi)
        /*003c*/ 	.short	0x0380
        /*003e*/ 	.short	0x0008


	//----- nvinfo : EIATTR_SW_WAR
	.align		4
.L_19:
        /*0040*/ 	.byte	0x04, 0x36
        /*0042*/ 	.short	(.L_21 - .L_20)
.L_20:
        /*0044*/ 	.word	0x00000008
.L_21:


//--------------------- .nv.info._Z6negatePi      --------------------------
	.section	.nv.info._Z6negatePi,"",@"SHT_CUDA_INFO"
	.sectionflags	@""
	.align	4


	//----- nvinfo : EIATTR_CUDA_API_VERSION
	.align		4
        /*0000*/ 	.byte	0x04, 0x37
        /*0002*/ 	.short	(.L_23 - .L_22)
.L_22:
        /*0004*/ 	.word	0x00000082


	//----- nvinfo : EIATTR_KPARAM_INFO
	.align		4
.L_23:
        /*0008*/ 	.byte	0x04, 0x17
        /*000a*/ 	.short	(.L_25 - .L_24)
.L_24:
        /*000c*/ 	.word	0x00000000
        /*0010*/ 	.short	0x0000
        /*0012*/ 	.short	0x0000
        /*0014*/ 	.byte	0x00, 0xf5, 0x21, 0x00


	//----- nvinfo : EIATTR_SPARSE_MMA_MASK
	.align		4
.L_25:
        /*0018*/ 	.byte	0x03, 0x50
        /*001a*/ 	.short	0x0000


	//----- nvinfo : EIATTR_MAXREG_COUNT
	.align		4
        /*001c*/ 	.byte	0x03, 0x1b
        /*001e*/ 	.short	0x00ff


	//----- nvinfo : EIATTR_MERCURY_ISA_VERSION
	.align		4
        /*0020*/ 	.byte	0x03, 0x5f
        /*0022*/ 	.short	0x0101


	//----- nvinfo : EIATTR_VRC_CTA_INIT_COUNT
	.align		4
        /*0024*/ 	.byte	0x02, 0x4a
	.zero		1
	.zero		1


	//----- nvinfo : EIATTR_EXIT_INSTR_OFFSETS
	.align		4
        /*0028*/ 	.byte	0x04, 0x1c
        /*002a*/ 	.short	(.L_27 - .L_26)


	//   ....[0]....
.L_26:
        /*002c*/ 	.word	0x00000090


	//----- nvinfo : EIATTR_CBANK_PARAM_SIZE
	.align		4
.L_27:
        /*0030*/ 	.byte	0x03, 0x19
        /*0032*/ 	.short	0x0008


	//----- nvinfo : EIATTR_PARAM_CBANK
	.align		4
        /*0034*/ 	.byte	0x04, 0x0a
        /*0036*/ 	.short	(.L_29 - .L_28)
	.align		4
.L_28:
        /*0038*/ 	.word	index@(.nv.constant0._Z6negatePi)
        /*003c*/ 	.short	0x0380
        /*003e*/ 	.short	0x0008


	//----- nvinfo : EIATTR_SW_WAR
	.align		4
.L_29:
        /*0040*/ 	.byte	0x04, 0x36
        /*0042*/ 	.short	(.L_31 - .L_30)
.L_30:
        /*0044*/ 	.word	0x00000008
.L_31:


//--------------------- .nv.callgraph             --------------------------
	.section	.nv.callgraph,"",@"SHT_CUDA_CALLGRAPH"
	.align	4
	.sectionentsize	8
	.align		4
        /*0000*/ 	.word	0x00000000
	.align		4
        /*0004*/ 	.word	0xffffffff
	.align		4
        /*0008*/ 	.word	0x00000000
	.align		4
        /*000c*/ 	.word	0xfffffffe
	.align		4
        /*0010*/ 	.word	0x00000000
	.align		4
        /*0014*/ 	.word	0xfffffffd
	.align		4
        /*0018*/ 	.word	0x00000000
	.align		4
        /*001c*/ 	.word	0xfffffffc


//--------------------- .text._Z17negate_multiblockPi --------------------------
	.section	.text._Z17negate_multiblockPi,"ax",@progbits
	.align	128
        .global         _Z17negate_multiblockPi
        .type           _Z17negate_multiblockPi,@function
        .size           _Z17negate_multiblockPi,(.L_x_2 - _Z17negate_multiblockPi)
        .other          _Z17negate_multiblockPi,@"STO_CUDA_ENTRY STV_DEFAULT"
_Z17negate_multiblockPi:
.text._Z17negate_multiblockPi:
[----:B------:R-:W-:Y:S01]  /*0000*/  LDC R1, c[0x0][0x37c] ;  /* 0x0000df00ff017b82 */ /* 0x000fe20000000800 */
[----:B------:R-:W0:Y:S07]  /*0010*/  S2R R5, SR_TID.X ;  /* 0x0000000000057919 */ /* 0x000e2e0000002100 */
[----:B------:R-:W0:Y:S01]  /*0020*/  S2UR UR6, SR_CTAID.X ;  /* 0x00000000000679c3 */ /* 0x000e220000002500 */
[----:B------:R-:W1:Y:S07]  /*0030*/  LDCU.64 UR4, c[0x0][0x358] ;  /* 0x00006b00ff0477ac */ /* 0x000e6e0008000a00 */
[----:B------:R-:W0:Y:S08]  /*0040*/  LDC R0, c[0x0][0x360] ;  /* 0x0000d800ff007b82 */ /* 0x000e300000000800 */
[----:B------:R-:W2:Y:S01]  /*0050*/  LDC.64 R2, c[0x0][0x380] ;  /* 0x0000e000ff027b82 */ /* 0x000ea20000000a00 */
[----:B0-----:R-:W-:-:S04]  /*0060*/  IMAD R5, R0, UR6, R5 ;  /* 0x0000000600057c24 */ /* 0x001fc8000f8e0205 */
[----:B--2---:R-:W-:-:S05]  /*0070*/  IMAD.WIDE R2, R5, 0x4, R2 ;  /* 0x0000000405027825 */ /* 0x004fca00078e0202 */
[----:B-1----:R-:W2:Y:S02]  /*0080*/  LDG.E R0, desc[UR4][R2.64] ;  /* 0x0000000402007981 */ /* 0x002ea4000c1e1900 */
[----:B--2---:R-:W-:-:S05]  /*0090*/  IADD3 R5, PT, PT, -R0, RZ, RZ ;  /* 0x000000ff00057210 */ /* 0x004fca0007ffe1ff */
[----:B------:R-:W-:Y:S01]  /*00a0*/  STG.E desc[UR4][R2.64], R5 ;  /* 0x0000000502007986 */ /* 0x000fe2000c101904 */
[----:B------:R-:W-:Y:S05]  /*00b0*/  EXIT ;  /* 0x000000000000794d */ /* 0x000fea0003800000 */
.L_x_0:
[----:B------:R-:W-:-:S00]  /*00c0*/  BRA `(.L_x_0) ;  /* 0xfffffffc00fc7947 */ /* 0x000fc0000383ffff */
[----:B------:R-:W-:-:S00]  /*00d0*/  NOP ;  /* 0x0000000000007918 */ /* 0x000fc00000000000 */
        /* <DEDUP_REMOVED lines=10> */
.L_x_2:


//--------------------- .text._Z6negatePi         --------------------------
	.section	.text._Z6negatePi,"ax",@progbits
	.align	128
        .global         _Z6negatePi
        .type           _Z6negatePi,@function
        .size           _Z6negatePi,(.L_x_3 - _Z6negatePi)
        .other          _Z6negatePi,@"STO_CUDA_ENTRY STV_DEFAULT"
_Z6negatePi:
.text._Z6negatePi:
[----:B------:R-:W-:Y:S01]  /*0000*/  LDC R1, c[0x0][0x37c] ;  /* 0x0000df00ff017b82 */ /* 0x000fe20000000800 */
[----:B------:R-:W0:Y:S07]  /*0010*/  S2R R5, SR_TID.X ;  /* 0x0000000000057919 */ /* 0x000e2e0000002100 */
[----:B------:R-:W0:Y:S01]  /*0020*/  LDC.64 R2, c[0x0][0x380] ;  /* 0x0000e000ff027b82 */ /* 0x000e220000000a00 */
[----:B------:R-:W1:Y:S01]  /*0030*/  LDCU.64 UR4, c[0x0][0x358] ;  /* 0x00006b00ff0477ac */ /* 0x000e620008000a00 */
[----:B0-----:R-:W-:-:S05]  /*0040*/  IMAD.WIDE.U32 R2, R5, 0x4, R2 ;  /* 0x0000000405027825 */ /* 0x001fca00078e0002 */
[----:B-1----:R-:W2:Y:S02]  /*0050*/  LDG.E R4, desc[UR4][R2.64] ;  /* 0x0000000402047981 */ /* 0x002ea4000c1e1900 */
[----:B--2---:R-:W0:Y:S08]  /*0060*/  I2F.F64 R4, R4 ;  /* 0x0000000400047312 */ /* 0x004e300000201c00 */
[----:B0-----:R-:W0:Y:S02]  /*0070*/  F2I.F64.TRUNC R5, -R4 ;  /* 0x8000000400057311 */ /* 0x001e24000030d100 */
[----:B0-----:R-:W-:Y:S01]  /*0080*/  STG.E desc[UR4][R2.64], R5 ;  /* 0x0000000502007986 */ /* 0x001fe2000c101904 */
[----:B------:R-:W-:Y:S05]  /*0090*/  EXIT ;  /* 0x000000000000794d */ /* 0x000fea0003800000 */
.L_x_1:
        /* <DEDUP_REMOVED lines=14> */
.L_x_3:


//--------------------- .nv.shared.reserved.0     --------------------------
	.section	.nv.shared.reserved.0,"aw",@nobits
	.weak		__nv_reservedSMEM_offset_0_alias
	.size		__nv_reservedSMEM_offset_0_alias, 0, 64
	.other		__nv_reservedSMEM_offset_0_alias,@"STO_CUDA_RESERVED_SHARED STV_DEFAULT"
__nv_reservedSMEM_offset_0_alias:
	.zero		0
	.zero		64


//--------------------- .nv.constant0._Z17negate_multiblockPi --------------------------
	.section	.nv.constant0._Z17negate_multiblockPi,"a",@progbits
	.sectionflags	@""
	.align	4
.nv.constant0._Z17negate_multiblockPi:
	.zero		904


//--------------------- .nv.constant0._Z6negatePi --------------------------
	.section	.nv.constant0._Z6negatePi,"a",@progbits
	.sectionflags	@""
	.align	4
.nv.constant0._Z6negatePi:
	.zero		904


//--------------------- SYMBOLS --------------------------

	.type		.nv.reservedSmem.offset0,@object
	.size		.nv.reservedSmem.offset0,0x4
